//
// Generated by NVIDIA NVVM Compiler
//
// Compiler Build ID: CL-36424714
// Cuda compilation tools, release 13.0, V13.0.88
// Based on NVVM 20.0.0
//

.version 9.0
.target sm_100
.address_size 64

	// .globl	_Z9pathBig_kPKiS0_PiS1_iii
// _ZZ10mergeBig_kPiS_S_S_S_E8A_shared has been demoted
// _ZZ10mergeBig_kPiS_S_S_S_E8B_shared has been demoted
// _ZZ10mergeBig_kPiS_S_S_S_E6biaisA has been demoted
// _ZZ10mergeBig_kPiS_S_S_S_E6biaisB has been demoted

.visible .entry _Z9pathBig_kPKiS0_PiS1_iii(
	.param .u64 .ptr .align 1 _Z9pathBig_kPKiS0_PiS1_iii_param_0,
	.param .u64 .ptr .align 1 _Z9pathBig_kPKiS0_PiS1_iii_param_1,
	.param .u64 .ptr .align 1 _Z9pathBig_kPKiS0_PiS1_iii_param_2,
	.param .u64 .ptr .align 1 _Z9pathBig_kPKiS0_PiS1_iii_param_3,
	.param .u32 _Z9pathBig_kPKiS0_PiS1_iii_param_4,
	.param .u32 _Z9pathBig_kPKiS0_PiS1_iii_param_5,
	.param .u32 _Z9pathBig_kPKiS0_PiS1_iii_param_6
)
{
	.reg .pred 	%p<14>;
	.reg .b32 	%r<33>;
	.reg .b64 	%rd<21>;

	ld.param.u64 	%rd7, [_Z9pathBig_kPKiS0_PiS1_iii_param_0];
	ld.param.u64 	%rd6, [_Z9pathBig_kPKiS0_PiS1_iii_param_1];
	ld.param.u64 	%rd8, [_Z9pathBig_kPKiS0_PiS1_iii_param_2];
	ld.param.u64 	%rd9, [_Z9pathBig_kPKiS0_PiS1_iii_param_3];
	ld.param.u32 	%r12, [_Z9pathBig_kPKiS0_PiS1_iii_param_4];
	ld.param.u32 	%r13, [_Z9pathBig_kPKiS0_PiS1_iii_param_5];
	ld.param.u32 	%r14, [_Z9pathBig_kPKiS0_PiS1_iii_param_6];
	cvta.to.global.u64 	%rd1, %rd9;
	cvta.to.global.u64 	%rd2, %rd8;
	cvta.to.global.u64 	%rd3, %rd7;
	mov.u32 	%r1, %ctaid.x;
	setp.ne.s32 	%p1, %r1, 0;
	@%p1 bra 	$L__BB0_2;
	mov.b32 	%r29, 0;
	st.global.u32 	[%rd2], %r29;
	st.global.u32 	[%rd1], %r29;
	mul.wide.s32 	%rd18, %r14, 4;
	add.s64 	%rd19, %rd2, %rd18;
	st.global.u32 	[%rd19], %r12;
	add.s64 	%rd20, %rd1, %rd18;
	st.global.u32 	[%rd20], %r13;
	bra.uni 	$L__BB0_9;
$L__BB0_2:
	add.s32 	%r15, %r13, %r12;
	div.s32 	%r16, %r15, %r14;
	mul.lo.s32 	%r17, %r16, %r1;
	setp.gt.s32 	%p2, %r17, %r12;
	sub.s32 	%r18, %r17, %r12;
	selp.b32 	%r30, %r18, 0, %p2;
	min.s32 	%r32, %r17, %r12;
	cvta.to.global.u64 	%rd4, %rd6;
	mov.u32 	%r31, %r30;
$L__BB0_3:
	sub.s32 	%r19, %r32, %r30;
	abs.s32 	%r20, %r19;
	shr.u32 	%r21, %r20, 31;
	add.s32 	%r22, %r20, %r21;
	shr.s32 	%r23, %r22, 1;
	add.s32 	%r7, %r23, %r31;
	sub.s32 	%r8, %r32, %r23;
	setp.lt.s32 	%p3, %r8, 0;
	setp.gt.s32 	%p4, %r7, %r13;
	or.pred  	%p5, %p3, %p4;
	@%p5 bra 	$L__BB0_11;
	setp.eq.s32 	%p6, %r8, %r12;
	setp.eq.s32 	%p7, %r7, 0;
	or.pred  	%p8, %p6, %p7;
	mul.wide.s32 	%rd10, %r7, 4;
	add.s64 	%rd5, %rd4, %rd10;
	@%p8 bra 	$L__BB0_6;
	mul.wide.u32 	%rd11, %r8, 4;
	add.s64 	%rd12, %rd3, %rd11;
	ld.global.u32 	%r25, [%rd12];
	ld.global.u32 	%r26, [%rd5+-4];
	setp.le.s32 	%p9, %r25, %r26;
	@%p9 bra 	$L__BB0_11;
$L__BB0_6:
	setp.eq.s32 	%p10, %r7, %r13;
	setp.eq.s32 	%p11, %r8, 0;
	or.pred  	%p12, %p10, %p11;
	@%p12 bra 	$L__BB0_8;
	add.s32 	%r32, %r8, -1;
	mul.wide.u32 	%rd13, %r32, 4;
	add.s64 	%rd14, %rd3, %rd13;
	ld.global.u32 	%r27, [%rd14];
	ld.global.u32 	%r28, [%rd5];
	setp.gt.s32 	%p13, %r27, %r28;
	@%p13 bra 	$L__BB0_10;
$L__BB0_8:
	mul.wide.u32 	%rd15, %r1, 4;
	add.s64 	%rd16, %rd2, %rd15;
	st.global.u32 	[%rd16], %r8;
	add.s64 	%rd17, %rd1, %rd15;
	st.global.u32 	[%rd17], %r7;
$L__BB0_9:
	ret;
$L__BB0_10:
	add.s32 	%r31, %r7, 1;
	bra.uni 	$L__BB0_3;
$L__BB0_11:
	add.s32 	%r30, %r8, 1;
	bra.uni 	$L__BB0_3;

}
	// .globl	_Z10mergeBig_kPiS_S_S_S_
.visible .entry _Z10mergeBig_kPiS_S_S_S_(
	.param .u64 .ptr .align 1 _Z10mergeBig_kPiS_S_S_S__param_0,
	.param .u64 .ptr .align 1 _Z10mergeBig_kPiS_S_S_S__param_1,
	.param .u64 .ptr .align 1 _Z10mergeBig_kPiS_S_S_S__param_2,
	.param .u64 .ptr .align 1 _Z10mergeBig_kPiS_S_S_S__param_3,
	.param .u64 .ptr .align 1 _Z10mergeBig_kPiS_S_S_S__param_4
)
{
	.reg .pred 	%p<20>;
	.reg .b32 	%r<100>;
	.reg .b64 	%rd<22>;
	// demoted variable
	.shared .align 4 .b8 _ZZ10mergeBig_kPiS_S_S_S_E8A_shared[128];
	// demoted variable
	.shared .align 4 .b8 _ZZ10mergeBig_kPiS_S_S_S_E8B_shared[128];
	// demoted variable
	.shared .align 4 .u32 _ZZ10mergeBig_kPiS_S_S_S_E6biaisA;
	// demoted variable
	.shared .align 4 .u32 _ZZ10mergeBig_kPiS_S_S_S_E6biaisB;
	ld.param.u64 	%rd4, [_Z10mergeBig_kPiS_S_S_S__param_0];
	ld.param.u64 	%rd5, [_Z10mergeBig_kPiS_S_S_S__param_1];
	ld.param.u64 	%rd6, [_Z10mergeBig_kPiS_S_S_S__param_2];
	ld.param.u64 	%rd7, [_Z10mergeBig_kPiS_S_S_S__param_3];
	ld.param.u64 	%rd8, [_Z10mergeBig_kPiS_S_S_S__param_4];
	cvta.to.global.u64 	%rd1, %rd6;
	cvta.to.global.u64 	%rd9, %rd8;
	cvta.to.global.u64 	%rd10, %rd7;
	mov.u32 	%r1, %tid.x;
	mov.u32 	%r44, %ctaid.x;
	mul.wide.u32 	%rd11, %r44, 4;
	add.s64 	%rd12, %rd10, %rd11;
	ld.global.u32 	%r2, [%rd12];
	ld.global.u32 	%r3, [%rd12+4];
	add.s64 	%rd13, %rd9, %rd11;
	ld.global.u32 	%r4, [%rd13];
	ld.global.u32 	%r5, [%rd13+4];
	sub.s32 	%r6, %r3, %r2;
	sub.s32 	%r7, %r5, %r4;
	mov.u32 	%r8, %ntid.x;
	add.s32 	%r45, %r8, %r6;
	add.s32 	%r46, %r45, %r7;
	add.s32 	%r47, %r46, -1;
	div.u32 	%r9, %r47, %r8;
	setp.lt.s32 	%p1, %r9, 1;
	@%p1 bra 	$L__BB1_17;
	add.s32 	%r10, %r2, %r1;
	shl.b32 	%r49, %r1, 2;
	mov.u32 	%r50, _ZZ10mergeBig_kPiS_S_S_S_E8A_shared;
	add.s32 	%r11, %r50, %r49;
	add.s32 	%r12, %r4, %r1;
	mov.u32 	%r51, _ZZ10mergeBig_kPiS_S_S_S_E8B_shared;
	add.s32 	%r13, %r51, %r49;
	add.s32 	%r14, %r12, %r2;
	cvta.to.global.u64 	%rd2, %rd4;
	cvta.to.global.u64 	%rd3, %rd5;
	mov.b32 	%r90, 0;
	mov.u32 	%r99, %r90;
	mov.u32 	%r98, %r90;
$L__BB1_2:
	{ 
	.reg .pred 	%p1; 
	setp.ne.u32 	%p1, %r98, 0; 
	bar.red.popc.u32 	%r52, 0, %p1; 
	}
	ld.shared.u32 	%r53, [_ZZ10mergeBig_kPiS_S_S_S_E6biaisA];
	add.s32 	%r54, %r53, %r52;
	st.shared.u32 	[_ZZ10mergeBig_kPiS_S_S_S_E6biaisA], %r54;
	{ 
	.reg .pred 	%p1; 
	setp.ne.u32 	%p1, %r99, 0; 
	bar.red.popc.u32 	%r55, 0, %p1; 
	}
	ld.shared.u32 	%r56, [_ZZ10mergeBig_kPiS_S_S_S_E6biaisB];
	add.s32 	%r18, %r56, %r55;
	st.shared.u32 	[_ZZ10mergeBig_kPiS_S_S_S_E6biaisB], %r18;
	ld.shared.u32 	%r57, [_ZZ10mergeBig_kPiS_S_S_S_E6biaisA];
	add.s32 	%r19, %r10, %r57;
	setp.ge.s32 	%p2, %r19, %r3;
	@%p2 bra 	$L__BB1_4;
	mul.wide.s32 	%rd14, %r19, 4;
	add.s64 	%rd15, %rd2, %rd14;
	ld.global.u32 	%r58, [%rd15];
	st.shared.u32 	[%r11], %r58;
$L__BB1_4:
	add.s32 	%r20, %r12, %r18;
	setp.ge.s32 	%p3, %r20, %r5;
	@%p3 bra 	$L__BB1_6;
	mul.wide.s32 	%rd16, %r20, 4;
	add.s64 	%rd17, %rd3, %rd16;
	ld.global.u32 	%r59, [%rd17];
	st.shared.u32 	[%r13], %r59;
$L__BB1_6:
	bar.sync 	0;
	ld.shared.u32 	%r61, [_ZZ10mergeBig_kPiS_S_S_S_E6biaisA];
	sub.s32 	%r62, %r6, %r61;
	max.s32 	%r63, %r62, 0;
	min.u32 	%r21, %r8, %r63;
	ld.shared.u32 	%r64, [_ZZ10mergeBig_kPiS_S_S_S_E6biaisB];
	sub.s32 	%r65, %r7, %r64;
	max.s32 	%r66, %r65, 0;
	min.u32 	%r22, %r8, %r66;
	add.s32 	%r67, %r22, %r21;
	setp.ge.u32 	%p4, %r1, %r67;
	mov.b32 	%r99, 0;
	mov.u32 	%r98, %r99;
	@%p4 bra 	$L__BB1_16;
	max.u32 	%r68, %r1, %r21;
	sub.s32 	%r93, %r68, %r21;
	min.u32 	%r95, %r1, %r21;
	mov.u32 	%r94, %r93;
$L__BB1_8:
	sub.s32 	%r69, %r95, %r93;
	abs.s32 	%r70, %r69;
	shr.u32 	%r71, %r70, 31;
	add.s32 	%r72, %r70, %r71;
	shr.s32 	%r73, %r72, 1;
	add.s32 	%r28, %r73, %r94;
	sub.s32 	%r29, %r95, %r73;
	setp.lt.s32 	%p5, %r29, 0;
	setp.gt.s32 	%p6, %r28, %r22;
	or.pred  	%p7, %p5, %p6;
	@%p7 bra 	$L__BB1_23;
	setp.eq.s32 	%p8, %r29, %r21;
	setp.eq.s32 	%p9, %r28, 0;
	or.pred  	%p10, %p8, %p9;
	shl.b32 	%r76, %r29, 2;
	add.s32 	%r30, %r50, %r76;
	shl.b32 	%r78, %r28, 2;
	add.s32 	%r31, %r51, %r78;
	@%p10 bra 	$L__BB1_11;
	ld.shared.u32 	%r80, [%r30];
	ld.shared.u32 	%r81, [%r31+-4];
	setp.le.s32 	%p11, %r80, %r81;
	@%p11 bra 	$L__BB1_23;
$L__BB1_11:
	setp.eq.s32 	%p12, %r28, %r22;
	setp.eq.s32 	%p13, %r29, 0;
	or.pred  	%p14, %p12, %p13;
	@%p14 bra 	$L__BB1_13;
	ld.shared.u32 	%r82, [%r30+-4];
	ld.shared.u32 	%r83, [%r31];
	setp.gt.s32 	%p15, %r82, %r83;
	@%p15 bra 	$L__BB1_22;
$L__BB1_13:
	setp.lt.s32 	%p16, %r29, %r21;
	@%p16 bra 	$L__BB1_18;
	ld.shared.u32 	%r97, [%r31];
$L__BB1_15:
	mad.lo.s32 	%r86, %r90, %r8, %r14;
	mul.wide.u32 	%rd18, %r86, 4;
	add.s64 	%rd19, %rd1, %rd18;
	st.global.u32 	[%rd19], %r97;
	mov.b32 	%r85, 1;
	mov.u32 	%r98, %r99;
	mov.u32 	%r99, %r85;
$L__BB1_16:
	add.s32 	%r90, %r90, 1;
	setp.ne.s32 	%p19, %r90, %r9;
	@%p19 bra 	$L__BB1_2;
$L__BB1_17:
	ret;
$L__BB1_18:
	setp.ne.s32 	%p17, %r28, %r22;
	@%p17 bra 	$L__BB1_20;
	ld.shared.u32 	%r96, [%r30];
	bra.uni 	$L__BB1_21;
$L__BB1_20:
	ld.shared.u32 	%r96, [%r30];
	ld.shared.u32 	%r97, [%r31];
	setp.gt.s32 	%p18, %r96, %r97;
	@%p18 bra 	$L__BB1_15;
$L__BB1_21:
	mad.lo.s32 	%r89, %r90, %r8, %r14;
	mul.wide.u32 	%rd20, %r89, 4;
	add.s64 	%rd21, %rd1, %rd20;
	st.global.u32 	[%rd21], %r96;
	mov.b32 	%r98, 1;
	bra.uni 	$L__BB1_16;
$L__BB1_22:
	add.s32 	%r95, %r29, -1;
	add.s32 	%r94, %r28, 1;
	bra.uni 	$L__BB1_8;
$L__BB1_23:
	add.s32 	%r93, %r29, 1;
	bra.uni 	$L__BB1_8;

}


// ===== COMPILED SASS (sm_100) =====

	.target	sm_100

	.elftype	@"ET_EXEC"


//--------------------- .note.nv.tkinfo           --------------------------
	.section	.note.nv.tkinfo,"",@"SHT_NOTE"
	.sectionflags	@"SHF_NOTE_NV_TKINFO"
	.tkinfo
        /*0018*/ 	.word	0x00000002
        /*0030*/ 	.string	""
        /*0030*/ 	.string	"ptxas"
        /*0030*/ 	.string	"Cuda compilation tools, release 13.0, V13.0.88"
        /*0030*/ 	.string	"Build cuda_13.0.r13.0/compiler.36424714_0"
        /*0030*/ 	.string	"-arch sm_100 -m 64 "



//--------------------- .note.nv.cuinfo           --------------------------
	.section	.note.nv.cuinfo,"",@"SHT_NOTE"
	.sectionflags	@"SHF_NOTE_NV_CUINFO"
        /*0018*/ 	.short	0x0002
        /*001a*/ 	.short	0x0064
        /*001c*/ 	.short	0x0082
	.zero		2


//--------------------- .nv.info                  --------------------------
	.section	.nv.info,"",@"SHT_CUDA_INFO"
	.align	4


	//----- nvinfo : EIATTR_REGCOUNT
	.align		4
        /*0000*/ 	.byte	0x04, 0x2f
        /*0002*/ 	.short	(.L_1 - .L_0)
	.align		4
.L_0:
        /*0004*/ 	.word	index@(_Z9pathBig_kPKiS0_PiS1_iii)
        /*0008*/ 	.word	0x00000014


	//----- nvinfo : EIATTR_FRAME_SIZE
	.align		4
.L_1:
        /*000c*/ 	.byte	0x04, 0x11
        /*000e*/ 	.short	(.L_3 - .L_2)
	.align		4
.L_2:
        /*0010*/ 	.word	index@(_Z9pathBig_kPKiS0_PiS1_iii)
        /*0014*/ 	.word	0x00000000


	//----- nvinfo : EIATTR_REGCOUNT
	.align		4
.L_3:
        /*0018*/ 	.byte	0x04, 0x2f
        /*001a*/ 	.short	(.L_5 - .L_4)
	.align		4
.L_4:
        /*001c*/ 	.word	index@(_Z10mergeBig_kPiS_S_S_S_)
        /*0020*/ 	.word	0x0000001a


	//----- nvinfo : EIATTR_FRAME_SIZE
	.align		4
.L_5:
        /*0024*/ 	.byte	0x04, 0x11
        /*0026*/ 	.short	(.L_7 - .L_6)
	.align		4
.L_6:
        /*0028*/ 	.word	index@(_Z10mergeBig_kPiS_S_S_S_)
        /*002c*/ 	.word	0x00000000


	//----- nvinfo : EIATTR_MIN_STACK_SIZE
	.align		4
.L_7:
        /*0030*/ 	.byte	0x04, 0x12
        /*0032*/ 	.short	(.L_9 - .L_8)
	.align		4
.L_8:
        /*0034*/ 	.word	index@(_Z10mergeBig_kPiS_S_S_S_)
        /*0038*/ 	.word	0x00000000


	//----- nvinfo : EIATTR_MIN_STACK_SIZE
	.align		4
.L_9:
        /*003c*/ 	.byte	0x04, 0x12
        /*003e*/ 	.short	(.L_11 - .L_10)
	.align		4
.L_10:
        /*0040*/ 	.word	index@(_Z9pathBig_kPKiS0_PiS1_iii)
        /*0044*/ 	.word	0x00000000
.L_11:


//--------------------- .nv.compat                --------------------------
	.section	.nv.compat,"",@"SHT_CUDA_COMPAT_INFO"
	.align	4
        /*0000*/ 	.byte	0x02, 0x09, 0x00, 0x00, 0x02, 0x02, 0x01, 0x00, 0x02, 0x05, 0x05, 0x00, 0x03, 0x07, 0x01, 0x01
        /*0010*/ 	.byte	0x02, 0x03, 0x00, 0x00, 0x02, 0x06, 0x01, 0x00, 0x04, 0x0b, 0x08, 0x00, 0x09, 0x00, 0x00, 0x00
        /*0020*/ 	.byte	0x00, 0x00, 0x00, 0x00


//--------------------- .nv.info._Z10mergeBig_kPiS_S_S_S_ --------------------------
	.section	.nv.info._Z10mergeBig_kPiS_S_S_S_,"",@"SHT_CUDA_INFO"
	.sectionflags	@""
	.align	4


	//----- nvinfo : EIATTR_CUDA_API_VERSION
	.align		4
        /*0000*/ 	.byte	0x04, 0x37
        /*0002*/ 	.short	(.L_13 - .L_12)
.L_12:
        /*0004*/ 	.word	0x00000082


	//----- nvinfo : EIATTR_KPARAM_INFO
	.align		4
.L_13:
        /*0008*/ 	.byte	0x04, 0x17
        /*000a*/ 	.short	(.L_15 - .L_14)
.L_14:
        /*000c*/ 	.word	0x00000000
        /*0010*/ 	.short	0x0004
        /*0012*/ 	.short	0x0020
        /*0014*/ 	.byte	0x00, 0xf5, 0x21, 0x00


	//----- nvinfo : EIATTR_KPARAM_INFO
	.align		4
.L_15:
        /*0018*/ 	.byte	0x04, 0x17
        /*001a*/ 	.short	(.L_17 - .L_16)
.L_16:
        /*001c*/ 	.word	0x00000000
        /*0020*/ 	.short	0x0003
        /*0022*/ 	.short	0x0018
        /*0024*/ 	.byte	0x00, 0xf5, 0x21, 0x00


	//----- nvinfo : EIATTR_KPARAM_INFO
	.align		4
.L_17:
        /*0028*/ 	.byte	0x04, 0x17
        /*002a*/ 	.short	(.L_19 - .L_18)
.L_18:
        /*002c*/ 	.word	0x00000000
        /*0030*/ 	.short	0x0002
        /*0032*/ 	.short	0x0010
        /*0034*/ 	.byte	0x00, 0xf5, 0x21, 0x00


	//----- nvinfo : EIATTR_KPARAM_INFO
	.align		4
.L_19:
        /*0038*/ 	.byte	0x04, 0x17
        /*003a*/ 	.short	(.L_21 - .L_20)
.L_20:
        /*003c*/ 	.word	0x00000000
        /*0040*/ 	.short	0x0001
        /*0042*/ 	.short	0x0008
        /*0044*/ 	.byte	0x00, 0xf5, 0x21, 0x00


	//----- nvinfo : EIATTR_KPARAM_INFO
	.align		4
.L_21:
        /*0048*/ 	.byte	0x04, 0x17
        /*004a*/ 	.short	(.L_23 - .L_22)
.L_22:
        /*004c*/ 	.word	0x00000000
        /*0050*/ 	.short	0x0000
        /*0052*/ 	.short	0x0000
        /*0054*/ 	.byte	0x00, 0xf5, 0x21, 0x00


	//----- nvinfo : EIATTR_SPARSE_MMA_MASK
	.align		4
.L_23:
        /*0058*/ 	.byte	0x03, 0x50
        /*005a*/ 	.short	0x0000


	//----- nvinfo : EIATTR_MAXREG_COUNT
	.align		4
        /*005c*/ 	.byte	0x03, 0x1b
        /*005e*/ 	.short	0x00ff


	//----- nvinfo : EIATTR_NUM_BARRIERS
	.align		4
        /*0060*/ 	.byte	0x02, 0x4c
        /*0062*/ 	.byte	0x01
	.zero		1


	//----- nvinfo : EIATTR_MERCURY_ISA_VERSION
	.align		4
        /*0064*/ 	.byte	0x03, 0x5f
        /*0066*/ 	.short	0x0101


	//----- nvinfo : EIATTR_VRC_CTA_INIT_COUNT
	.align		4
        /*0068*/ 	.byte	0x02, 0x4a
	.zero		1
	.zero		1


	//----- nvinfo : EIATTR_EXIT_INSTR_OFFSETS
	.align		4
        /*006c*/ 	.byte	0x04, 0x1c
        /*006e*/ 	.short	(.L_25 - .L_24)


	//   ....[0]....
.L_24:
        /*0070*/ 	.word	0x00000230


	//   ....[1]....
        /*0074*/ 	.word	0x00000a10


	//----- nvinfo : EIATTR_CRS_STACK_SIZE
	.align		4
.L_25:
        /*0078*/ 	.byte	0x04, 0x1e
        /*007a*/ 	.short	(.L_27 - .L_26)
.L_26:
        /*007c*/ 	.word	0x00000000


	//----- nvinfo : EIATTR_CBANK_PARAM_SIZE
	.align		4
.L_27:
        /*0080*/ 	.byte	0x03, 0x19
        /*0082*/ 	.short	0x0028


	//----- nvinfo : EIATTR_PARAM_CBANK
	.align		4
        /*0084*/ 	.byte	0x04, 0x0a
        /*0086*/ 	.short	(.L_29 - .L_28)
	.align		4
.L_28:
        /*0088*/ 	.word	index@(.nv.constant0._Z10mergeBig_kPiS_S_S_S_)
        /*008c*/ 	.short	0x0380
        /*008e*/ 	.short	0x0028


	//----- nvinfo : EIATTR_SW_WAR
	.align		4
.L_29:
        /*0090*/ 	.byte	0x04, 0x36
        /*0092*/ 	.short	(.L_31 - .L_30)
.L_30:
        /*0094*/ 	.word	0x00000008
.L_31:


//--------------------- .nv.info._Z9pathBig_kPKiS0_PiS1_iii --------------------------
	.section	.nv.info._Z9pathBig_kPKiS0_PiS1_iii,"",@"SHT_CUDA_INFO"
	.sectionflags	@""
	.align	4


	//----- nvinfo : EIATTR_CUDA_API_VERSION
	.align		4
        /*0000*/ 	.byte	0x04, 0x37
        /*0002*/ 	.short	(.L_33 - .L_32)
.L_32:
        /*0004*/ 	.word	0x00000082


	//----- nvinfo : EIATTR_KPARAM_INFO
	.align		4
.L_33:
        /*0008*/ 	.byte	0x04, 0x17
        /*000a*/ 	.short	(.L_35 - .L_34)
.L_34:
        /*000c*/ 	.word	0x00000000
        /*0010*/ 	.short	0x0006
        /*0012*/ 	.short	0x0028
        /*0014*/ 	.byte	0x00, 0xf0, 0x11, 0x00


	//----- nvinfo : EIATTR_KPARAM_INFO
	.align		4
.L_35:
        /*0018*/ 	.byte	0x04, 0x17
        /*001a*/ 	.short	(.L_37 - .L_36)
.L_36:
        /*001c*/ 	.word	0x00000000
        /*0020*/ 	.short	0x0005
        /*0022*/ 	.short	0x0024
        /*0024*/ 	.byte	0x00, 0xf0, 0x11, 0x00


	//----- nvinfo : EIATTR_KPARAM_INFO
	.align		4
.L_37:
        /*0028*/ 	.byte	0x04, 0x17
        /*002a*/ 	.short	(.L_39 - .L_38)
.L_38:
        /*002c*/ 	.word	0x00000000
        /*0030*/ 	.short	0x0004
        /*0032*/ 	.short	0x0020
        /*0034*/ 	.byte	0x00, 0xf0, 0x11, 0x00


	//----- nvinfo : EIATTR_KPARAM_INFO
	.align		4
.L_39:
        /*0038*/ 	.byte	0x04, 0x17
        /*003a*/ 	.short	(.L_41 - .L_40)
.L_40:
        /*003c*/ 	.word	0x00000000
        /*0040*/ 	.short	0x0003
        /*0042*/ 	.short	0x0018
        /*0044*/ 	.byte	0x00, 0xf5, 0x21, 0x00


	//----- nvinfo : EIATTR_KPARAM_INFO
	.align		4
.L_41:
        /*0048*/ 	.byte	0x04, 0x17
        /*004a*/ 	.short	(.L_43 - .L_42)
.L_42:
        /*004c*/ 	.word	0x00000000
        /*0050*/ 	.short	0x0002
        /*0052*/ 	.short	0x0010
        /*0054*/ 	.byte	0x00, 0xf5, 0x21, 0x00


	//----- nvinfo : EIATTR_KPARAM_INFO
	.align		4
.L_43:
        /*0058*/ 	.byte	0x04, 0x17
        /*005a*/ 	.short	(.L_45 - .L_44)
.L_44:
        /*005c*/ 	.word	0x00000000
        /*0060*/ 	.short	0x0001
        /*0062*/ 	.short	0x0008
        /*0064*/ 	.byte	0x00, 0xf5, 0x21, 0x00


	//----- nvinfo : EIATTR_KPARAM_INFO
	.align		4
.L_45:
        /*0068*/ 	.byte	0x04, 0x17
        /*006a*/ 	.short	(.L_47 - .L_46)
.L_46:
        /*006c*/ 	.word	0x00000000
        /*0070*/ 	.short	0x0000
        /*0072*/ 	.short	0x0000
        /*0074*/ 	.byte	0x00, 0xf5, 0x21, 0x00


	//----- nvinfo : EIATTR_SPARSE_MMA_MASK
	.align		4
.L_47:
        /*0078*/ 	.byte	0x03, 0x50
        /*007a*/ 	.short	0x0000


	//----- nvinfo : EIATTR_MAXREG_COUNT
	.align		4
        /*007c*/ 	.byte	0x03, 0x1b
        /*007e*/ 	.short	0x00ff


	//----- nvinfo : EIATTR_MERCURY_ISA_VERSION
	.align		4
        /*0080*/ 	.byte	0x03, 0x5f
        /*0082*/ 	.short	0x0101


	//----- nvinfo : EIATTR_VRC_CTA_INIT_COUNT
	.align		4
        /*0084*/ 	.byte	0x02, 0x4a
	.zero		1
	.zero		1


	//----- nvinfo : EIATTR_EXIT_INSTR_OFFSETS
	.align		4
        /*0088*/ 	.byte	0x04, 0x1c
        /*008a*/ 	.short	(.L_49 - .L_48)


	//   ....[0]....
.L_48:
        /*008c*/ 	.word	0x00000110


	//   ....[1]....
        /*0090*/ 	.word	0x000005b0


	//----- nvinfo : EIATTR_CBANK_PARAM_SIZE
	.align		4
.L_49:
        /*0094*/ 	.byte	0x03, 0x19
        /*0096*/ 	.short	0x002c


	//----- nvinfo : EIATTR_PARAM_CBANK
	.align		4
        /*0098*/ 	.byte	0x04, 0x0a
        /*009a*/ 	.short	(.L_51 - .L_50)
	.align		4
.L_50:
        /*009c*/ 	.word	index@(.nv.constant0._Z9pathBig_kPKiS0_PiS1_iii)
        /*00a0*/ 	.short	0x0380
        /*00a2*/ 	.short	0x002c


	//----- nvinfo : EIATTR_SW_WAR
	.align		4
.L_51:
        /*00a4*/ 	.byte	0x04, 0x36
        /*00a6*/ 	.short	(.L_53 - .L_52)
.L_52:
        /*00a8*/ 	.word	0x00000008
.L_53:


//--------------------- .nv.callgraph             --------------------------
	.section	.nv.callgraph,"",@"SHT_CUDA_CALLGRAPH"
	.align	4
	.sectionentsize	8
	.align		4
        /*0000*/ 	.word	0x00000000
	.align		4
        /*0004*/ 	.word	0xffffffff
	.align		4
        /*0008*/ 	.word	0x00000000
	.align		4
        /*000c*/ 	.word	0xfffffffe
	.align		4
        /*0010*/ 	.word	0x00000000
	.align		4
        /*0014*/ 	.word	0xfffffffd
	.align		4
        /*0018*/ 	.word	0x00000000
	.align		4
        /*001c*/ 	.word	0xfffffffc


//--------------------- .text._Z10mergeBig_kPiS_S_S_S_ --------------------------
	.section	.text._Z10mergeBig_kPiS_S_S_S_,"ax",@progbits
	.align	128
        .global         _Z10mergeBig_kPiS_S_S_S_
        .type           _Z10mergeBig_kPiS_S_S_S_,@function
        .size           _Z10mergeBig_kPiS_S_S_S_,(.L_x_21 - _Z10mergeBig_kPiS_S_S_S_)
        .other          _Z10mergeBig_kPiS_S_S_S_,@"STO_CUDA_ENTRY STV_DEFAULT"
_Z10mergeBig_kPiS_S_S_S_:
.text._Z10mergeBig_kPiS_S_S_S_:
[----:B------:R-:W-:Y:S01]  /*0000*/  LDC R1, c[0x0][0x37c] ;  /* 0x0000df00ff017b82 */ /* 0x000fe20000000800 */
[----:B------:R-:W0:Y:S07]  /*0010*/  S2R R7, SR_CTAID.X ;  /* 0x0000000000077919 */ /* 0x000e2e0000002500 */
[----:B------:R-:W0:Y:S01]  /*0020*/  LDC.64 R2, c[0x0][0x398] ;  /* 0x0000e600ff027b82 */ /* 0x000e220000000a00 */
[----:B------:R-:W1:Y:S07]  /*0030*/  LDCU.64 UR8, c[0x0][0x358] ;  /* 0x00006b00ff0877ac */ /* 0x000e6e0008000a00 */
[----:B------:R-:W2:Y:S01]  /*0040*/  LDC.64 R4, c[0x0][0x3a0] ;  /* 0x0000e800ff047b82 */ /* 0x000ea20000000a00 */
[----:B0-----:R-:W-:-:S04]  /*0050*/  IMAD.WIDE.U32 R2, R7, 0x4, R2 ;  /* 0x0000000407027825 */ /* 0x001fc800078e0002 */
[----:B--2---:R-:W-:Y:S01]  /*0060*/  IMAD.WIDE.U32 R4, R7, 0x4, R4 ;  /* 0x0000000407047825 */ /* 0x004fe200078e0004 */
[----:B-1----:R-:W2:Y:S04]  /*0070*/  LDG.E R15, desc[UR8][R2.64] ;  /* 0x00000008020f7981 */ /* 0x002ea8000c1e1900 */
[----:B------:R0:W2:Y:S04]  /*0080*/  LDG.E R0, desc[UR8][R2.64+0x4] ;  /* 0x0000040802007981 */ /* 0x0000a8000c1e1900 */
[----:B------:R-:W3:Y:S04]  /*0090*/  LDG.E R13, desc[UR8][R4.64] ;  /* 0x00000008040d7981 */ /* 0x000ee8000c1e1900 */
[----:B------:R-:W3:Y:S01]  /*00a0*/  LDG.E R6, desc[UR8][R4.64+0x4] ;  /* 0x0000040804067981 */ /* 0x000ee2000c1e1900 */
[----:B------:R-:W1:Y:S02]  /*00b0*/  LDCU UR7, c[0x0][0x360] ;  /* 0x00006c00ff0777ac */ /* 0x000e640008000800 */
[----:B-1----:R-:W1:Y:S01]  /*00c0*/  I2F.U32.RP R9, UR7 ;  /* 0x0000000700097d06 */ /* 0x002e620008209000 */
[----:B------:R-:W-:-:S07]  /*00d0*/  ISETP.NE.U32.AND P2, PT, RZ, UR7, PT ;  /* 0x00000007ff007c0c */ /* 0x000fce000bf45070 */
[----:B-1----:R-:W1:Y:S02]  /*00e0*/  MUFU.RCP R9, R9 ;  /* 0x0000000900097308 */ /* 0x002e640000001000 */
[----:B-1----:R-:W-:-:S06]  /*00f0*/  VIADD R10, R9, 0xffffffe ;  /* 0x0ffffffe090a7836 */ /* 0x002fcc0000000000 */
[----:B------:R1:W4:Y:S02]  /*0100*/  F2I.FTZ.U32.TRUNC.NTZ R11, R10 ;  /* 0x0000000a000b7305 */ /* 0x000324000021f000 */
[----:B-1----:R-:W-:Y:S02]  /*0110*/  IMAD.MOV.U32 R10, RZ, RZ, RZ ;  /* 0x000000ffff0a7224 */ /* 0x002fe400078e00ff */
[----:B----4-:R-:W-:-:S04]  /*0120*/  IMAD.MOV R12, RZ, RZ, -R11 ;  /* 0x000000ffff0c7224 */ /* 0x010fc800078e0a0b */
[----:B0-----:R-:W-:-:S04]  /*0130*/  IMAD R3, R12, UR7, RZ ;  /* 0x000000070c037c24 */ /* 0x001fc8000f8e02ff */
[----:B------:R-:W-:-:S04]  /*0140*/  IMAD.HI.U32 R11, R11, R3, R10 ;  /* 0x000000030b0b7227 */ /* 0x000fc800078e000a */
[----:B--2---:R-:W-:Y:S02]  /*0150*/  IMAD.IADD R7, R0, 0x1, -R15 ;  /* 0x0000000100077824 */ /* 0x004fe400078e0a0f */
[----:B---3--:R-:W-:-:S05]  /*0160*/  IMAD.IADD R8, R6, 0x1, -R13 ;  /* 0x0000000106087824 */ /* 0x008fca00078e0a0d */
[----:B------:R-:W-:-:S05]  /*0170*/  IADD3 R2, PT, PT, R8, UR7, R7 ;  /* 0x0000000708027c10 */ /* 0x000fca000fffe007 */
[----:B------:R-:W-:-:S04]  /*0180*/  VIADD R2, R2, 0xffffffff ;  /* 0xffffffff02027836 */ /* 0x000fc80000000000 */
[----:B------:R-:W-:-:S04]  /*0190*/  IMAD.HI.U32 R9, R11, R2, RZ ;  /* 0x000000020b097227 */ /* 0x000fc800078e00ff */
[----:B------:R-:W-:-:S04]  /*01a0*/  IMAD.MOV R3, RZ, RZ, -R9 ;  /* 0x000000ffff037224 */ /* 0x000fc800078e0a09 */
[----:B------:R-:W-:-:S05]  /*01b0*/  IMAD R2, R3, UR7, R2 ;  /* 0x0000000703027c24 */ /* 0x000fca000f8e0202 */
[----:B------:R-:W-:-:S13]  /*01c0*/  ISETP.GE.U32.AND P0, PT, R2, UR7, PT ;  /* 0x0000000702007c0c */ /* 0x000fda000bf06070 */
[----:B------:R-:W-:Y:S02]  /*01d0*/  @P0 VIADD R2, R2, -UR7 ;  /* 0x8000000702020c36 */ /* 0x000fe40008000000 */
[----:B------:R-:W-:-:S03]  /*01e0*/  @P0 VIADD R9, R9, 0x1 ;  /* 0x0000000109090836 */ /* 0x000fc60000000000 */
[----:B------:R-:W-:-:S13]  /*01f0*/  ISETP.GE.U32.AND P1, PT, R2, UR7, PT ;  /* 0x0000000702007c0c */ /* 0x000fda000bf26070 */
[----:B------:R-:W-:Y:S01]  /*0200*/  @P1 VIADD R9, R9, 0x1 ;  /* 0x0000000109091836 */ /* 0x000fe20000000000 */
[----:B------:R-:W-:-:S04]  /*0210*/  @!P2 LOP3.LUT R9, RZ, UR7, RZ, 0x33, !PT ;  /* 0x00000007ff09ac12 */ /* 0x000fc8000f8e33ff */
[----:B------:R-:W-:-:S13]  /*0220*/  ISETP.GE.AND P0, PT, R9, 0x1, PT ;  /* 0x000000010900780c */ /* 0x000fda0003f06270 */
[----:B------:R-:W-:Y:S05]  /*0230*/  @!P0 EXIT ;  /* 0x000000000000894d */ /* 0x000fea0003800000 */
[----:B------:R-:W0:Y:S01]  /*0240*/  S2R R10, SR_TID.X ;  /* 0x00000000000a7919 */ /* 0x000e220000002100 */
[----:B------:R-:W1:Y:S01]  /*0250*/  S2UR UR6, SR_CgaCtaId ;  /* 0x00000000000679c3 */ /* 0x000e620000008800 */
[----:B------:R-:W-:Y:S01]  /*0260*/  UMOV UR4, 0x400 ;  /* 0x0000040000047882 */ /* 0x000fe20000000000 */
[----:B------:R-:W-:Y:S01]  /*0270*/  PLOP3.LUT P0, PT, PT, PT, PT, 0x8, 0x80 ;  /* 0x000000000080781c */ /* 0x000fe20003f0e170 */
[----:B------:R-:W-:Y:S01]  /*0280*/  UIADD3 UR5, UPT, UPT, UR4, 0x80, URZ ;  /* 0x0000008004057890 */ /* 0x000fe2000fffe0ff */
[----:B------:R-:W-:Y:S01]  /*0290*/  PLOP3.LUT P1, PT, PT, PT, PT, 0x8, 0x80 ;  /* 0x000000000080781c */ /* 0x000fe20003f2e170 */
[----:B------:R-:W-:Y:S01]  /*02a0*/  IMAD.MOV.U32 R12, RZ, RZ, RZ ;  /* 0x000000ffff0c7224 */ /* 0x000fe200078e00ff */
[----:B-1----:R-:W-:Y:S02]  /*02b0*/  ULEA UR4, UR6, UR4, 0x18 ;  /* 0x0000000406047291 */ /* 0x002fe4000f8ec0ff */
[----:B------:R-:W-:Y:S01]  /*02c0*/  ULEA UR5, UR6, UR5, 0x18 ;  /* 0x0000000506057291 */ /* 0x000fe2000f8ec0ff */
[----:B0-----:R-:W-:-:S03]  /*02d0*/  IMAD.IADD R11, R13, 0x1, R10 ;  /* 0x000000010d0b7824 */ /* 0x001fc600078e020a */
[C---:B------:R-:W-:Y:S01]  /*02e0*/  LEA R14, R10.reuse, UR4, 0x2 ;  /* 0x000000040a0e7c11 */ /* 0x040fe2000f8e10ff */
[C---:B------:R-:W-:Y:S01]  /*02f0*/  IMAD.IADD R13, R15.reuse, 0x1, R10 ;  /* 0x000000010f0d7824 */ /* 0x040fe200078e020a */
[----:B------:R-:W-:Y:S01]  /*0300*/  LEA R16, R10, UR5, 0x2 ;  /* 0x000000050a107c11 */ /* 0x000fe2000f8e10ff */
[----:B------:R-:W-:-:S07]  /*0310*/  IMAD.IADD R15, R15, 0x1, R11 ;  /* 0x000000010f0f7824 */ /* 0x000fce00078e020b */
.L_x_13:
[----:B0-----:R-:W0:Y:S08]  /*0320*/  S2UR UR6, SR_CgaCtaId ;  /* 0x00000000000679c3 */ /* 0x001e300000008800 */
[----:B------:R-:W-:Y:S06]  /*0330*/  BAR.RED.POPC.DEFER_BLOCKING 0x0, P1 ;  /* 0x0000000000007b1d */ /* 0x000fec0000814000 */
[----:B-12---:R-:W1:Y:S01]  /*0340*/  B2R.RESULT R2 ;  /* 0x000000000002731c */ /* 0x006e6200000e4000 */
[----:B------:R-:W-:-:S02]  /*0350*/  UMOV UR4, 0x400 ;  /* 0x0000040000047882 */ /* 0x000fc40000000000 */
[----:B0-----:R-:W-:-:S09]  /*0360*/  ULEA UR4, UR6, UR4, 0x18 ;  /* 0x0000000406047291 */ /* 0x001fd2000f8ec0ff */
[----:B------:R-:W1:Y:S02]  /*0370*/  LDS R3, [UR4+0x100] ;  /* 0x00010004ff037984 */ /* 0x000e640008000800 */
[----:B-1----:R-:W-:-:S05]  /*0380*/  IMAD.IADD R17, R2, 0x1, R3 ;  /* 0x0000000102117824 */ /* 0x002fca00078e0203 */
[----:B------:R-:W-:Y:S01]  /*0390*/  STS [UR4+0x100], R17 ;  /* 0x00010011ff007988 */ /* 0x000fe20008000804 */
[----:B------:R-:W-:Y:S06]  /*03a0*/  BAR.RED.POPC.DEFER_BLOCKING 0x0, P0 ;  /* 0x0000000000007b1d */ /* 0x000fec0000014000 */
[----:B------:R-:W0:Y:S04]  /*03b0*/  B2R.RESULT R2 ;  /* 0x000000000002731c */ /* 0x000e2800000e4000 */
[----:B------:R-:W0:Y:S04]  /*03c0*/  LDS R3, [UR4+0x104] ;  /* 0x00010404ff037984 */ /* 0x000e280008000800 */
[----:B------:R-:W1:Y:S01]  /*03d0*/  LDS R4, [UR4+0x100] ;  /* 0x00010004ff047984 */ /* 0x000e620008000800 */
[----:B0-----:R-:W-:-:S02]  /*03e0*/  IMAD.IADD R20, R2, 0x1, R3 ;  /* 0x0000000102147824 */ /* 0x001fc400078e0203 */
[----:B-1----:R-:W-:Y:S02]  /*03f0*/  IMAD.IADD R19, R13, 0x1, R4 ;  /* 0x000000010d137824 */ /* 0x002fe400078e0204 */
[----:B------:R-:W-:-:S03]  /*0400*/  IMAD.IADD R21, R11, 0x1, R20 ;  /* 0x000000010b157824 */ /* 0x000fc600078e0214 */
[----:B------:R-:W-:Y:S02]  /*0410*/  ISETP.GE.AND P0, PT, R19, R0, PT ;  /* 0x000000001300720c */ /* 0x000fe40003f06270 */
[----:B------:R-:W-:-:S11]  /*0420*/  ISETP.GE.AND P1, PT, R21, R6, PT ;  /* 0x000000061500720c */ /* 0x000fd60003f26270 */
[----:B------:R-:W0:Y:S08]  /*0430*/  @!P0 LDC.64 R4, c[0x0][0x380] ;  /* 0x0000e000ff048b82 */ /* 0x000e300000000a00 */
[----:B------:R-:W1:Y:S01]  /*0440*/  @!P1 LDC.64 R2, c[0x0][0x388] ;  /* 0x0000e200ff029b82 */ /* 0x000e620000000a00 */
[----:B0-----:R-:W-:-:S06]  /*0450*/  @!P0 IMAD.WIDE R4, R19, 0x4, R4 ;  /* 0x0000000413048825 */ /* 0x001fcc00078e0204 */
[----:B------:R-:W2:Y:S01]  /*0460*/  @!P0 LDG.E R5, desc[UR8][R4.64] ;  /* 0x0000000804058981 */ /* 0x000ea2000c1e1900 */
[----:B-1----:R-:W-:-:S06]  /*0470*/  @!P1 IMAD.WIDE R2, R21, 0x4, R2 ;  /* 0x0000000415029825 */ /* 0x002fcc00078e0202 */
[----:B------:R-:W3:Y:S04]  /*0480*/  @!P1 LDG.E R3, desc[UR8][R2.64] ;  /* 0x0000000802039981 */ /* 0x000ee8000c1e1900 */
[----:B------:R-:W-:Y:S01]  /*0490*/  STS [UR4+0x104], R20 ;  /* 0x00010414ff007988 */ /* 0x000fe20008000804 */
[----:B------:R-:W-:Y:S03]  /*04a0*/  BSSY.RECONVERGENT B0, `(.L_x_0) ;  /* 0x0000052000007945 */ /* 0x000fe60003800200 */
[----:B--2---:R-:W-:Y:S04]  /*04b0*/  @!P0 STS [R14], R5 ;  /* 0x000000050e008388 */ /* 0x004fe80000000800 */
[----:B---3--:R-:W-:Y:S01]  /*04c0*/  @!P1 STS [R16], R3 ;  /* 0x0000000310009388 */ /* 0x008fe20000000800 */
[----:B------:R-:W-:Y:S06]  /*04d0*/  BAR.SYNC.DEFER_BLOCKING 0x0 ;  /* 0x0000000000007b1d */ /* 0x000fec0000010000 */
[----:B------:R-:W0:Y:S01]  /*04e0*/  LDS.64 R18, [UR4+0x100] ;  /* 0x00010004ff127984 */ /* 0x000e220008000a00 */
[----:B------:R-:W-:-:S02]  /*04f0*/  PLOP3.LUT P1, PT, PT, PT, PT, 0x8, 0x80 ;  /* 0x000000000080781c */ /* 0x000fc40003f2e170 */
[----:B------:R-:W-:Y:S02]  /*0500*/  PLOP3.LUT P0, PT, PT, PT, PT, 0x8, 0x80 ;  /* 0x000000000080781c */ /* 0x000fe40003f0e170 */
[----:B0-----:R-:W-:Y:S02]  /*0510*/  VIADDMNMX R18, R7, -R18, RZ, !PT ;  /* 0x8000001207127246 */ /* 0x001fe400078001ff */
[----:B------:R-:W-:Y:S02]  /*0520*/  VIADDMNMX R17, R8, -R19, RZ, !PT ;  /* 0x8000001308117246 */ /* 0x000fe400078001ff */
[----:B------:R-:W-:Y:S02]  /*0530*/  VIMNMX.U32 R19, PT, PT, R18, UR7, PT ;  /* 0x0000000712137c48 */ /* 0x000fe4000bfe0000 */
[----:B------:R-:W-:-:S05]  /*0540*/  VIMNMX.U32 R17, PT, PT, R17, UR7, PT ;  /* 0x0000000711117c48 */ /* 0x000fca000bfe0000 */
[----:B------:R-:W-:-:S05]  /*0550*/  IMAD.IADD R21, R19, 0x1, R17 ;  /* 0x0000000113157824 */ /* 0x000fca00078e0211 */
[----:B------:R-:W-:-:S13]  /*0560*/  ISETP.GE.U32.AND P2, PT, R10, R21, PT ;  /* 0x000000150a00720c */ /* 0x000fda0003f46070 */
[----:B------:R-:W-:Y:S05]  /*0570*/  @P2 BRA `(.L_x_1) ;  /* 0x0000000400102947 */ /* 0x000fea0003800000 */
[CC--:B------:R-:W-:Y:S01]  /*0580*/  VIMNMX.U32 R2, PT, PT, R19.reuse, R10.reuse, !PT ;  /* 0x0000000a13027248 */ /* 0x0c0fe20007fe0000 */
[----:B------:R-:W-:Y:S01]  /*0590*/  BSSY.RECONVERGENT B1, `(.L_x_2) ;  /* 0x0000027000017945 */ /* 0x000fe20003800200 */
[----:B------:R-:W-:-:S03]  /*05a0*/  VIMNMX.U32 R3, PT, PT, R19, R10, PT ;  /* 0x0000000a13037248 */ /* 0x000fc60003fe0000 */
[----:B------:R-:W-:-:S04]  /*05b0*/  IMAD.IADD R2, R2, 0x1, -R19 ;  /* 0x0000000102027824 */ /* 0x000fc800078e0a13 */
[----:B------:R-:W-:-:S07]  /*05c0*/  IMAD.MOV.U32 R4, RZ, RZ, R2 ;  /* 0x000000ffff047224 */ /* 0x000fce00078e0002 */
.L_x_9:
[----:B------:R-:W-:Y:S01]  /*05d0*/  BSSY.RECONVERGENT B2, `(.L_x_3) ;  /* 0x0000019000027945 */ /* 0x000fe20003800200 */
.L_x_7:
[----:B------:R-:W-:Y:S01]  /*05e0*/  IMAD.IADD R5, R3, 0x1, -R2 ;  /* 0x0000000103057824 */ /* 0x000fe200078e0a02 */
[----:B------:R-:W-:Y:S04]  /*05f0*/  BSSY.RELIABLE B3, `(.L_x_4) ;  /* 0x0000014000037945 */ /* 0x000fe80003800100 */
[----:B------:R-:W-:-:S04]  /*0600*/  IABS R5, R5 ;  /* 0x0000000500057213 */ /* 0x000fc80000000000 */
[----:B------:R-:W-:-:S04]  /*0610*/  LEA.HI R5, R5, R5, RZ, 0x1 ;  /* 0x0000000505057211 */ /* 0x000fc800078f08ff */
[----:B------:R-:W-:-:S05]  /*0620*/  SHF.R.S32.HI R5, RZ, 0x1, R5 ;  /* 0x00000001ff057819 */ /* 0x000fca0000011405 */
[--C-:B------:R-:W-:Y:S02]  /*0630*/  IMAD.IADD R20, R4, 0x1, R5.reuse ;  /* 0x0000000104147824 */ /* 0x100fe400078e0205 */
[----:B------:R-:W-:-:S03]  /*0640*/  IMAD.IADD R22, R3, 0x1, -R5 ;  /* 0x0000000103167824 */ /* 0x000fc600078e0a05 */
[----:B------:R-:W-:-:S04]  /*0650*/  ISETP.GT.AND P1, PT, R20, R17, PT ;  /* 0x000000111400720c */ /* 0x000fc80003f24270 */
[----:B------:R-:W-:-:S13]  /*0660*/  ISETP.LT.OR P1, PT, R22, RZ, P1 ;  /* 0x000000ff1600720c */ /* 0x000fda0000f21670 */
[----:B------:R-:W-:Y:S05]  /*0670*/  @P1 BRA `(.L_x_5) ;  /* 0x00000000002c1947 */ /* 0x000fea0003800000 */
[----:B------:R-:W-:Y:S02]  /*0680*/  ISETP.NE.AND P1, PT, R20, RZ, PT ;  /* 0x000000ff1400720c */ /* 0x000fe40003f25270 */
[C---:B------:R-:W-:Y:S02]  /*0690*/  LEA R21, R22.reuse, UR4, 0x2 ;  /* 0x0000000416157c11 */ /* 0x040fe4000f8e10ff */
[----:B------:R-:W-:Y:S02]  /*06a0*/  ISETP.EQ.OR P1, PT, R22, R19, !P1 ;  /* 0x000000131600720c */ /* 0x000fe40004f22670 */
[----:B------:R-:W-:-:S11]  /*06b0*/  LEA R23, R20, UR5, 0x2 ;  /* 0x0000000514177c11 */ /* 0x000fd6000f8e10ff */
[----:B------:R-:W-:Y:S05]  /*06c0*/  @P1 BREAK.RELIABLE B3 ;  /* 0x0000000000031942 */ /* 0x000fea0003800100 */
[----:B------:R-:W-:Y:S05]  /*06d0*/  @P1 BRA `(.L_x_6) ;  /* 0x0000000000201947 */ /* 0x000fea0003800000 */
[----:B------:R-:W-:Y:S04]  /*06e0*/  LDS R5, [R21] ;  /* 0x0000000015057984 */ /* 0x000fe80000000800 */
[----:B------:R-:W0:Y:S02]  /*06f0*/  LDS R18, [R23+-0x4] ;  /* 0xfffffc0017127984 */ /* 0x000e240000000800 */
[----:B0-----:R-:W-:-:S13]  /*0700*/  ISETP.GT.AND P1, PT, R5, R18, PT ;  /* 0x000000120500720c */ /* 0x001fda0003f24270 */
[----:B------:R-:W-:Y:S05]  /*0710*/  @P1 BREAK.RELIABLE B3 ;  /* 0x0000000000031942 */ /* 0x000fea0003800100 */
[----:B------:R-:W-:Y:S05]  /*0720*/  @P1 BRA `(.L_x_6) ;  /* 0x00000000000c1947 */ /* 0x000fea0003800000 */
.L_x_5:
[----:B------:R-:W-:Y:S05]  /*0730*/  BSYNC.RELIABLE B3 ;  /* 0x0000000000037941 */ /* 0x000fea0003800100 */
.L_x_4:
[----:B------:R-:W-:Y:S01]  /*0740*/  VIADD R2, R22, 0x1 ;  /* 0x0000000116027836 */ /* 0x000fe20000000000 */
[----:B------:R-:W-:Y:S06]  /*0750*/  BRA `(.L_x_7) ;  /* 0xfffffffc00a07947 */ /* 0x000fec000383ffff */
.L_x_6:
[----:B------:R-:W-:Y:S05]  /*0760*/  BSYNC.RECONVERGENT B2 ;  /* 0x0000000000027941 */ /* 0x000fea0003800200 */
.L_x_3:
[----:B------:R-:W-:-:S04]  /*0770*/  ISETP.NE.AND P1, PT, R22, RZ, PT ;  /* 0x000000ff1600720c */ /* 0x000fc80003f25270 */
[----:B------:R-:W-:-:S13]  /*0780*/  ISETP.EQ.OR P1, PT, R20, R17, !P1 ;  /* 0x000000111400720c */ /* 0x000fda0004f22670 */
[----:B------:R-:W-:Y:S05]  /*0790*/  @P1 BRA `(.L_x_8) ;  /* 0x0000000000181947 */ /* 0x000fea0003800000 */
[----:B------:R-:W-:Y:S04]  /*07a0*/  LDS R3, [R21+-0x4] ;  /* 0xfffffc0015037984 */ /* 0x000fe80000000800 */
[----:B------:R-:W0:Y:S02]  /*07b0*/  LDS R4, [R23] ;  /* 0x0000000017047984 */ /* 0x000e240000000800 */
[----:B0-----:R-:W-:-:S13]  /*07c0*/  ISETP.GT.AND P1, PT, R3, R4, PT ;  /* 0x000000040300720c */ /* 0x001fda0003f24270 */
[----:B------:R-:W-:Y:S02]  /*07d0*/  @P1 VIADD R3, R22, 0xffffffff ;  /* 0xffffffff16031836 */ /* 0x000fe40000000000 */
[----:B------:R-:W-:Y:S01]  /*07e0*/  @P1 VIADD R4, R20, 0x1 ;  /* 0x0000000114041836 */ /* 0x000fe20000000000 */
[----:B------:R-:W-:Y:S06]  /*07f0*/  @P1 BRA `(.L_x_9) ;  /* 0xfffffffc00741947 */ /* 0x000fec000383ffff */
.L_x_8:
[----:B------:R-:W-:Y:S05]  /*0800*/  BSYNC.RECONVERGENT B1 ;  /* 0x0000000000017941 */ /* 0x000fea0003800200 */
.L_x_2:
[----:B------:R-:W-:Y:S01]  /*0810*/  ISETP.GE.AND P1, PT, R22, R19, PT ;  /* 0x000000131600720c */ /* 0x000fe20003f26270 */
[----:B------:R-:W-:-:S12]  /*0820*/  BSSY.RELIABLE B1, `(.L_x_10) ;  /* 0x0000013000017945 */ /* 0x000fd80003800100 */
[----:B------:R0:W1:Y:S01]  /*0830*/  @P1 LDS R5, [R23] ;  /* 0x0000000017051984 */ /* 0x0000620000000800 */
[----:B------:R-:W-:Y:S05]  /*0840*/  @P1 BRA `(.L_x_11) ;  /* 0x0000000000401947 */ /* 0x000fea0003800000 */
[----:B------:R-:W-:-:S13]  /*0850*/  ISETP.NE.AND P1, PT, R20, R17, PT ;  /* 0x000000111400720c */ /* 0x000fda0003f25270 */
[----:B-1----:R1:W2:Y:S01]  /*0860*/  @!P1 LDS R5, [R21] ;  /* 0x0000000015059984 */ /* 0x0022a20000000800 */
[----:B------:R-:W-:Y:S05]  /*0870*/  @!P1 BREAK.RELIABLE B1 ;  /* 0x0000000000019942 */ /* 0x000fea0003800100 */
[----:B------:R-:W-:Y:S05]  /*0880*/  @!P1 BRA `(.L_x_12) ;  /* 0x0000000000189947 */ /* 0x000fea0003800000 */
[----:B------:R-:W-:Y:S04]  /*0890*/  LDS R2, [R21] ;  /* 0x0000000015027984 */ /* 0x000fe80000000800 */
[----:B--2---:R-:W2:Y:S02]  /*08a0*/  LDS R5, [R23] ;  /* 0x0000000017057984 */ /* 0x004ea40000000800 */
[----:B--2---:R-:W-:-:S13]  /*08b0*/  ISETP.GT.AND P1, PT, R2, R5, PT ;  /* 0x000000050200720c */ /* 0x004fda0003f24270 */
[----:B------:R-:W-:Y:S05]  /*08c0*/  @!P1 BREAK.RELIABLE B1 ;  /* 0x0000000000019942 */ /* 0x000fea0003800100 */
[----:B------:R-:W-:Y:S05]  /*08d0*/  @P1 BRA `(.L_x_11) ;  /* 0x00000000001c1947 */ /* 0x000fea0003800000 */
[----:B------:R-:W-:-:S07]  /*08e0*/  IMAD.MOV.U32 R5, RZ, RZ, R2 ;  /* 0x000000ffff057224 */ /* 0x000fce00078e0002 */
.L_x_12:
[----:B------:R-:W3:Y:S01]  /*08f0*/  LDC.64 R2, c[0x0][0x390] ;  /* 0x0000e400ff027b82 */ /* 0x000ee20000000a00 */
[----:B------:R-:W-:Y:S01]  /*0900*/  IMAD R17, R12, UR7, R15 ;  /* 0x000000070c117c24 */ /* 0x000fe2000f8e020f */
[----:B------:R-:W-:-:S03]  /*0910*/  PLOP3.LUT P1, PT, PT, PT, PT, 0x80, 0x8 ;  /* 0x000000000008781c */ /* 0x000fc60003f2f070 */
[----:B---3--:R-:W-:-:S05]  /*0920*/  IMAD.WIDE.U32 R2, R17, 0x4, R2 ;  /* 0x0000000411027825 */ /* 0x008fca00078e0002 */
[----:B--2---:R2:W-:Y:S01]  /*0930*/  STG.E desc[UR8][R2.64], R5 ;  /* 0x0000000502007986 */ /* 0x0045e2000c101908 */
[----:B------:R-:W-:Y:S05]  /*0940*/  BRA `(.L_x_1) ;  /* 0x00000000001c7947 */ /* 0x000fea0003800000 */
.L_x_11:
[----:B------:R-:W-:Y:S05]  /*0950*/  BSYNC.RELIABLE B1 ;  /* 0x0000000000017941 */ /* 0x000fea0003800100 */
.L_x_10:
[----:B------:R-:W2:Y:S01]  /*0960*/  LDC.64 R2, c[0x0][0x390] ;  /* 0x0000e400ff027b82 */ /* 0x000ea20000000a00 */
[----:B------:R-:W-:Y:S01]  /*0970*/  IMAD R17, R12, UR7, R15 ;  /* 0x000000070c117c24 */ /* 0x000fe2000f8e020f */
[----:B------:R-:W-:Y:S02]  /*0980*/  PLOP3.LUT P1, PT, PT, PT, PT, 0x8, 0x80 ;  /* 0x000000000080781c */ /* 0x000fe40003f2e170 */
[----:B------:R-:W-:Y:S01]  /*0990*/  PLOP3.LUT P0, PT, PT, PT, PT, 0x80, 0x8 ;  /* 0x000000000008781c */ /* 0x000fe20003f0f070 */
[----:B--2---:R-:W-:-:S05]  /*09a0*/  IMAD.WIDE.U32 R2, R17, 0x4, R2 ;  /* 0x0000000411027825 */ /* 0x004fca00078e0002 */
[----:B-1----:R1:W-:Y:S07]  /*09b0*/  STG.E desc[UR8][R2.64], R5 ;  /* 0x0000000502007986 */ /* 0x0023ee000c101908 */
.L_x_1:
[----:B------:R-:W-:Y:S05]  /*09c0*/  BSYNC.RECONVERGENT B0 ;  /* 0x0000000000007941 */ /* 0x000fea0003800200 */
.L_x_0:
[----:B------:R-:W-:Y:S05]  /*09d0*/  WARPSYNC.ALL ;  /* 0x0000000000007948 */ /* 0x000fea0003800000 */
[----:B------:R-:W-:-:S05]  /*09e0*/  VIADD R12, R12, 0x1 ;  /* 0x000000010c0c7836 */ /* 0x000fca0000000000 */
[----:B------:R-:W-:-:S13]  /*09f0*/  ISETP.NE.AND P2, PT, R12, R9, PT ;  /* 0x000000090c00720c */ /* 0x000fda0003f45270 */
[----:B------:R-:W-:Y:S05]  /*0a00*/  @P2 BRA `(.L_x_13) ;  /* 0xfffffff800442947 */ /* 0x000fea000383ffff */
[----:B------:R-:W-:Y:S05]  /*0a10*/  EXIT ;  /* 0x000000000000794d */ /* 0x000fea0003800000 */
.L_x_14:
[----:B------:R-:W-:-:S00]  /*0a20*/  BRA `(.L_x_14) ;  /* 0xfffffffc00fc7947 */ /* 0x000fc0000383ffff */
[----:B------:R-:W-:-:S00]  /*0a30*/  NOP ;  /* 0x0000000000007918 */ /* 0x000fc00000000000 */
        /* <DEDUP_REMOVED lines=12> */
.L_x_21:


//--------------------- .text._Z9pathBig_kPKiS0_PiS1_iii --------------------------
	.section	.text._Z9pathBig_kPKiS0_PiS1_iii,"ax",@progbits
	.align	128
        .global         _Z9pathBig_kPKiS0_PiS1_iii
        .type           _Z9pathBig_kPKiS0_PiS1_iii,@function
        .size           _Z9pathBig_kPKiS0_PiS1_iii,(.L_x_22 - _Z9pathBig_kPKiS0_PiS1_iii)
        .other          _Z9pathBig_kPKiS0_PiS1_iii,@"STO_CUDA_ENTRY STV_DEFAULT"
_Z9pathBig_kPKiS0_PiS1_iii:
.text._Z9pathBig_kPKiS0_PiS1_iii:
[----:B------:R-:W-:Y:S01]  /*0000*/  LDC R1, c[0x0][0x37c] ;  /* 0x0000df00ff017b82 */ /* 0x000fe20000000800 */
[----:B------:R-:W0:Y:S01]  /*0010*/  S2R R0, SR_CTAID.X ;  /* 0x0000000000007919 */ /* 0x000e220000002500 */
[----:B------:R-:W1:Y:S01]  /*0020*/  LDCU.64 UR4, c[0x0][0x358] ;  /* 0x00006b00ff0477ac */ /* 0x000e620008000a00 */
[----:B0-----:R-:W-:-:S13]  /*0030*/  ISETP.NE.AND P0, PT, R0, RZ, PT ;  /* 0x000000ff0000720c */ /* 0x001fda0003f05270 */
[----:B-1----:R-:W-:Y:S05]  /*0040*/  @P0 BRA `(.L_x_15) ;  /* 0x0000000000340947 */ /* 0x002fea0003800000 */
[----:B------:R-:W0:Y:S08]  /*0050*/  LDC R7, c[0x0][0x3a8] ;  /* 0x0000ea00ff077b82 */ /* 0x000e300000000800 */
[----:B------:R-:W0:Y:S08]  /*0060*/  LDC.64 R2, c[0x0][0x390] ;  /* 0x0000e400ff027b82 */ /* 0x000e300000000a00 */
[----:B------:R-:W1:Y:S08]  /*0070*/  LDC.64 R4, c[0x0][0x398] ;  /* 0x0000e600ff047b82 */ /* 0x000e700000000a00 */
[----:B------:R-:W2:Y:S08]  /*0080*/  LDC.64 R10, c[0x0][0x390] ;  /* 0x0000e400ff0a7b82 */ /* 0x000eb00000000a00 */
[----:B------:R-:W3:Y:S01]  /*0090*/  LDC.64 R12, c[0x0][0x398] ;  /* 0x0000e600ff0c7b82 */ /* 0x000ee20000000a00 */
[----:B0-----:R-:W-:-:S07]  /*00a0*/  IMAD.WIDE R2, R7, 0x4, R2 ;  /* 0x0000000407027825 */ /* 0x001fce00078e0202 */
[----:B------:R-:W0:Y:S01]  /*00b0*/  LDC.64 R8, c[0x0][0x3a0] ;  /* 0x0000e800ff087b82 */ /* 0x000e220000000a00 */
[----:B-1----:R-:W-:Y:S01]  /*00c0*/  IMAD.WIDE R4, R7, 0x4, R4 ;  /* 0x0000000407047825 */ /* 0x002fe200078e0204 */
[----:B--2---:R-:W-:Y:S04]  /*00d0*/  STG.E desc[UR4][R10.64], RZ ;  /* 0x000000ff0a007986 */ /* 0x004fe8000c101904 */
[----:B---3--:R-:W-:Y:S04]  /*00e0*/  STG.E desc[UR4][R12.64], RZ ;  /* 0x000000ff0c007986 */ /* 0x008fe8000c101904 */
[----:B0-----:R-:W-:Y:S04]  /*00f0*/  STG.E desc[UR4][R2.64], R8 ;  /* 0x0000000802007986 */ /* 0x001fe8000c101904 */
[----:B------:R-:W-:Y:S01]  /*0100*/  STG.E desc[UR4][R4.64], R9 ;  /* 0x0000000904007986 */ /* 0x000fe2000c101904 */
[----:B------:R-:W-:Y:S05]  /*0110*/  EXIT ;  /* 0x000000000000794d */ /* 0x000fea0003800000 */
.L_x_15:
[----:B------:R-:W0:Y:S01]  /*0120*/  LDC R10, c[0x0][0x3a8] ;  /* 0x0000ea00ff0a7b82 */ /* 0x000e220000000800 */
[----:B------:R-:W1:Y:S01]  /*0130*/  LDCU UR6, c[0x0][0x3a4] ;  /* 0x00007480ff0677ac */ /* 0x000e620008000800 */
[----:B------:R-:W2:Y:S06]  /*0140*/  LDCU UR7, c[0x0][0x3a0] ;  /* 0x00007400ff0777ac */ /* 0x000eac0008000800 */
[----:B------:R-:W3:Y:S01]  /*0150*/  LDC.64 R2, c[0x0][0x3a0] ;  /* 0x0000e800ff027b82 */ /* 0x000ee20000000a00 */
[----:B0-----:R-:W-:-:S04]  /*0160*/  IABS R7, R10 ;  /* 0x0000000a00077213 */ /* 0x001fc80000000000 */
[----:B------:R-:W0:Y:S01]  /*0170*/  I2F.RP R6, R7 ;  /* 0x0000000700067306 */ /* 0x000e220000209400 */
[----:B---3--:R-:W-:-:S07]  /*0180*/  IMAD.IADD R3, R2, 0x1, R3 ;  /* 0x0000000102037824 */ /* 0x008fce00078e0203 */
[----:B0-----:R-:W0:Y:S02]  /*0190*/  MUFU.RCP R6, R6 ;  /* 0x0000000600067308 */ /* 0x001e240000001000 */
[----:B0-----:R-:W-:Y:S01]  /*01a0*/  VIADD R4, R6, 0xffffffe ;  /* 0x0ffffffe06047836 */ /* 0x001fe20000000000 */
[----:B------:R-:W-:Y:S02]  /*01b0*/  IABS R6, R3 ;  /* 0x0000000300067213 */ /* 0x000fe40000000000 */
[----:B------:R-:W-:-:S03]  /*01c0*/  LOP3.LUT R3, R3, R10, RZ, 0x3c, !PT ;  /* 0x0000000a03037212 */ /* 0x000fc600078e3cff */
[----:B------:R0:W3:Y:S01]  /*01d0*/  F2I.FTZ.U32.TRUNC.NTZ R5, R4 ;  /* 0x0000000400057305 */ /* 0x0000e2000021f000 */
[----:B------:R-:W-:Y:S01]  /*01e0*/  ISETP.GE.AND P1, PT, R3, RZ, PT ;  /* 0x000000ff0300720c */ /* 0x000fe20003f26270 */
[----:B0-----:R-:W-:Y:S02]  /*01f0*/  HFMA2 R4, -RZ, RZ, 0, 0 ;  /* 0x00000000ff047431 */ /* 0x001fe400000001ff */
[----:B---3--:R-:W-:-:S04]  /*0200*/  IMAD.MOV R8, RZ, RZ, -R5 ;  /* 0x000000ffff087224 */ /* 0x008fc800078e0a05 */
[----:B------:R-:W-:-:S04]  /*0210*/  IMAD R9, R8, R7, RZ ;  /* 0x0000000708097224 */ /* 0x000fc800078e02ff */
[----:B------:R-:W-:-:S06]  /*0220*/  IMAD.HI.U32 R5, R5, R9, R4 ;  /* 0x0000000905057227 */ /* 0x000fcc00078e0004 */
[----:B------:R-:W-:-:S04]  /*0230*/  IMAD.HI.U32 R5, R5, R6, RZ ;  /* 0x0000000605057227 */ /* 0x000fc800078e00ff */
[----:B------:R-:W-:-:S04]  /*0240*/  IMAD.MOV R8, RZ, RZ, -R5 ;  /* 0x000000ffff087224 */ /* 0x000fc800078e0a05 */
[----:B------:R-:W-:-:S05]  /*0250*/  IMAD R4, R7, R8, R6 ;  /* 0x0000000807047224 */ /* 0x000fca00078e0206 */
[----:B------:R-:W-:-:S13]  /*0260*/  ISETP.GT.U32.AND P2, PT, R7, R4, PT ;  /* 0x000000040700720c */ /* 0x000fda0003f44070 */
[----:B------:R-:W-:Y:S02]  /*0270*/  @!P2 IMAD.IADD R4, R4, 0x1, -R7 ;  /* 0x000000010404a824 */ /* 0x000fe400078e0a07 */
[----:B------:R-:W-:Y:S01]  /*0280*/  @!P2 VIADD R5, R5, 0x1 ;  /* 0x000000010505a836 */ /* 0x000fe20000000000 */
[----:B------:R-:W-:Y:S02]  /*0290*/  ISETP.NE.AND P2, PT, R10, RZ, PT ;  /* 0x000000ff0a00720c */ /* 0x000fe40003f45270 */
[----:B------:R-:W-:Y:S02]  /*02a0*/  ISETP.GE.U32.AND P0, PT, R4, R7, PT ;  /* 0x000000070400720c */ /* 0x000fe40003f06070 */
[----:B------:R-:W0:Y:S11]  /*02b0*/  LDC.64 R6, c[0x0][0x388] ;  /* 0x0000e200ff067b82 */ /* 0x000e360000000a00 */
[----:B------:R-:W-:-:S05]  /*02c0*/  @P0 IADD3 R5, PT, PT, R5, 0x1, RZ ;  /* 0x0000000105050810 */ /* 0x000fca0007ffe0ff */
[----:B------:R-:W-:Y:S02]  /*02d0*/  IMAD.MOV.U32 R3, RZ, RZ, R5 ;  /* 0x000000ffff037224 */ /* 0x000fe400078e0005 */
[----:B------:R-:W3:Y:S02]  /*02e0*/  LDC.64 R4, c[0x0][0x380] ;  /* 0x0000e000ff047b82 */ /* 0x000ee40000000a00 */
[----:B------:R-:W-:Y:S01]  /*02f0*/  @!P1 IMAD.MOV R3, RZ, RZ, -R3 ;  /* 0x000000ffff039224 */ /* 0x000fe200078e0a03 */
[----:B------:R-:W-:-:S05]  /*0300*/  @!P2 LOP3.LUT R3, RZ, R10, RZ, 0x33, !PT ;  /* 0x0000000aff03a212 */ /* 0x000fca00078e33ff */
[----:B------:R-:W-:-:S05]  /*0310*/  IMAD R3, R3, R0, RZ ;  /* 0x0000000003037224 */ /* 0x000fca00078e02ff */
[CC--:B------:R-:W-:Y:S02]  /*0320*/  ISETP.GT.AND P0, PT, R3.reuse, R2.reuse, PT ;  /* 0x000000020300720c */ /* 0x0c0fe40003f04270 */
[CC--:B------:R-:W-:Y:S02]  /*0330*/  IADD3 R8, PT, PT, R3.reuse, -R2.reuse, RZ ;  /* 0x8000000203087210 */ /* 0x0c0fe40007ffe0ff */
[----:B------:R-:W-:Y:S02]  /*0340*/  VIMNMX R11, PT, PT, R3, R2, PT ;  /* 0x00000002030b7248 */ /* 0x000fe40003fe0100 */
[----:B------:R-:W-:-:S05]  /*0350*/  SEL R10, R8, RZ, P0 ;  /* 0x000000ff080a7207 */ /* 0x000fca0000000000 */
[----:B-12---:R-:W-:-:S07]  /*0360*/  IMAD.MOV.U32 R12, RZ, RZ, R10 ;  /* 0x000000ffff0c7224 */ /* 0x006fce00078e000a */
.L_x_18:
[----:B------:R-:W-:-:S05]  /*0370*/  IMAD.IADD R2, R11, 0x1, -R10 ;  /* 0x000000010b027824 */ /* 0x000fca00078e0a0a */
[----:B------:R-:W-:-:S04]  /*0380*/  IABS R2, R2 ;  /* 0x0000000200027213 */ /* 0x000fc80000000000 */
[----:B------:R-:W-:-:S04]  /*0390*/  LEA.HI R2, R2, R2, RZ, 0x1 ;  /* 0x0000000202027211 */ /* 0x000fc800078f08ff */
[----:B------:R-:W-:-:S04]  /*03a0*/  SHF.R.S32.HI R2, RZ, 0x1, R2 ;  /* 0x00000001ff027819 */ /* 0x000fc80000011402 */
[----:B------:R-:W-:Y:S01]  /*03b0*/  IADD3 R15, PT, PT, R12, R2, RZ ;  /* 0x000000020c0f7210 */ /* 0x000fe20007ffe0ff */
[----:B------:R-:W-:-:S03]  /*03c0*/  IMAD.IADD R17, R11, 0x1, -R2 ;  /* 0x000000010b117824 */ /* 0x000fc600078e0a02 */
[----:B------:R-:W-:-:S04]  /*03d0*/  ISETP.GT.AND P0, PT, R15, UR6, PT ;  /* 0x000000060f007c0c */ /* 0x000fc8000bf04270 */
[----:B------:R-:W-:-:S13]  /*03e0*/  ISETP.LT.OR P0, PT, R17, RZ, P0 ;  /* 0x000000ff1100720c */ /* 0x000fda0000701670 */
[----:B------:R-:W-:Y:S05]  /*03f0*/  @P0 BRA `(.L_x_16) ;  /* 0x0000000000240947 */ /* 0x000fea0003800000 */
[C---:B------:R-:W-:Y:S01]  /*0400*/  ISETP.NE.AND P0, PT, R15.reuse, RZ, PT ;  /* 0x000000ff0f00720c */ /* 0x040fe20003f05270 */
[----:B0-----:R-:W-:-:S03]  /*0410*/  IMAD.WIDE R8, R15, 0x4, R6 ;  /* 0x000000040f087825 */ /* 0x001fc600078e0206 */
[----:B------:R-:W-:-:S13]  /*0420*/  ISETP.EQ.OR P0, PT, R17, UR7, !P0 ;  /* 0x0000000711007c0c */ /* 0x000fda000c702670 */
[----:B------:R-:W-:Y:S05]  /*0430*/  @P0 BRA `(.L_x_17) ;  /* 0x00000000001c0947 */ /* 0x000fea0003800000 */
[----:B---3--:R-:W-:Y:S01]  /*0440*/  IMAD.WIDE.U32 R2, R17, 0x4, R4 ;  /* 0x0000000411027825 */ /* 0x008fe200078e0004 */
[----:B------:R-:W2:Y:S05]  /*0450*/  LDG.E R13, desc[UR4][R8.64+-0x4] ;  /* 0xfffffc04080d7981 */ /* 0x000eaa000c1e1900 */
[----:B------:R-:W2:Y:S02]  /*0460*/  LDG.E R2, desc[UR4][R2.64] ;  /* 0x0000000402027981 */ /* 0x000ea4000c1e1900 */
[----:B--2---:R-:W-:-:S13]  /*0470*/  ISETP.GT.AND P0, PT, R2, R13, PT ;  /* 0x0000000d0200720c */ /* 0x004fda0003f04270 */
[----:B------:R-:W-:Y:S05]  /*0480*/  @P0 BRA `(.L_x_17) ;  /* 0x0000000000080947 */ /* 0x000fea0003800000 */
.L_x_16:
[----:B------:R-:W-:Y:S01]  /*0490*/  VIADD R10, R17, 0x1 ;  /* 0x00000001110a7836 */ /* 0x000fe20000000000 */
[----:B------:R-:W-:Y:S06]  /*04a0*/  BRA `(.L_x_18) ;  /* 0xfffffffc00b07947 */ /* 0x000fec000383ffff */
.L_x_17:
[----:B------:R-:W-:-:S04]  /*04b0*/  ISETP.NE.AND P0, PT, R17, RZ, PT ;  /* 0x000000ff1100720c */ /* 0x000fc80003f05270 */
[----:B------:R-:W-:-:S13]  /*04c0*/  ISETP.EQ.OR P0, PT, R15, UR6, !P0 ;  /* 0x000000060f007c0c */ /* 0x000fda000c702670 */
[----:B------:R-:W-:Y:S05]  /*04d0*/  @P0 BRA `(.L_x_19) ;  /* 0x00000000001c0947 */ /* 0x000fea0003800000 */
[----:B------:R-:W-:Y:S01]  /*04e0*/  IADD3 R11, PT, PT, R17, -0x1, RZ ;  /* 0xffffffff110b7810 */ /* 0x000fe20007ffe0ff */
[----:B------:R-:W2:Y:S04]  /*04f0*/  LDG.E R9, desc[UR4][R8.64] ;  /* 0x0000000408097981 */ /* 0x000ea8000c1e1900 */
[----:B---3--:R-:W-:-:S06]  /*0500*/  IMAD.WIDE.U32 R2, R11, 0x4, R4 ;  /* 0x000000040b027825 */ /* 0x008fcc00078e0004 */
[----:B------:R-:W2:Y:S02]  /*0510*/  LDG.E R2, desc[UR4][R2.64] ;  /* 0x0000000402027981 */ /* 0x000ea4000c1e1900 */
[----:B--2---:R-:W-:-:S13]  /*0520*/  ISETP.GT.AND P0, PT, R2, R9, PT ;  /* 0x000000090200720c */ /* 0x004fda0003f04270 */
[----:B------:R-:W-:Y:S01]  /*0530*/  @P0 VIADD R12, R15, 0x1 ;  /* 0x000000010f0c0836 */ /* 0x000fe20000000000 */
[----:B------:R-:W-:Y:S06]  /*0540*/  @P0 BRA `(.L_x_18) ;  /* 0xfffffffc00880947 */ /* 0x000fec000383ffff */
.L_x_19:
[----:B------:R-:W0:Y:S08]  /*0550*/  LDC.64 R2, c[0x0][0x390] ;  /* 0x0000e400ff027b82 */ /* 0x000e300000000a00 */
[----:B---3--:R-:W1:Y:S01]  /*0560*/  LDC.64 R4, c[0x0][0x398] ;  /* 0x0000e600ff047b82 */ /* 0x008e620000000a00 */
[----:B0-----:R-:W-:-:S05]  /*0570*/  IMAD.WIDE.U32 R2, R0, 0x4, R2 ;  /* 0x0000000400027825 */ /* 0x001fca00078e0002 */
[----:B------:R-:W-:Y:S01]  /*0580*/  STG.E desc[UR4][R2.64], R17 ;  /* 0x0000001102007986 */ /* 0x000fe2000c101904 */
[----:B-1----:R-:W-:-:S05]  /*0590*/  IMAD.WIDE.U32 R4, R0, 0x4, R4 ;  /* 0x0000000400047825 */ /* 0x002fca00078e0004 */
[----:B------:R-:W-:Y:S01]  /*05a0*/  STG.E desc[UR4][R4.64], R15 ;  /* 0x0000000f04007986 */ /* 0x000fe2000c101904 */
[----:B------:R-:W-:Y:S05]  /*05b0*/  EXIT ;  /* 0x000000000000794d */ /* 0x000fea0003800000 */
.L_x_20:
        /* <DEDUP_REMOVED lines=12> */
.L_x_22:


//--------------------- .nv.shared._Z10mergeBig_kPiS_S_S_S_ --------------------------
	.section	.nv.shared._Z10mergeBig_kPiS_S_S_S_,"aw",@nobits
	.sectionflags	@""
	.align	4
.nv.shared._Z10mergeBig_kPiS_S_S_S_:
	.zero		1288


//--------------------- .nv.shared.reserved.0     --------------------------
	.section	.nv.shared.reserved.0,"aw",@nobits
	.weak		__nv_reservedSMEM_offset_0_alias
	.size		__nv_reservedSMEM_offset_0_alias, 0, 64
	.other		__nv_reservedSMEM_offset_0_alias,@"STO_CUDA_RESERVED_SHARED STV_DEFAULT"
__nv_reservedSMEM_offset_0_alias:
	.zero		0
	.zero		64


//--------------------- .nv.constant0._Z10mergeBig_kPiS_S_S_S_ --------------------------
	.section	.nv.constant0._Z10mergeBig_kPiS_S_S_S_,"a",@progbits
	.sectionflags	@""
	.align	4
.nv.constant0._Z10mergeBig_kPiS_S_S_S_:
	.zero		936


//--------------------- .nv.constant0._Z9pathBig_kPKiS0_PiS1_iii --------------------------
	.section	.nv.constant0._Z9pathBig_kPKiS0_PiS1_iii,"a",@progbits
	.sectionflags	@""
	.align	4
.nv.constant0._Z9pathBig_kPKiS0_PiS1_iii:
	.zero		940


//--------------------- SYMBOLS --------------------------

	.type		.nv.reservedSmem.offset0,@object
	.size		.nv.reservedSmem.offset0,0x4
	.type		.nv.reservedSmem.cap,@object
	.size		.nv.reservedSmem.cap,0x4
